	.headerflags	@"EF_CUDA_TEXMODE_UNIFIED EF_CUDA_64BIT_ADDRESS EF_CUDA_ACCELERATORS EF_CUDA_SM90 EF_CUDA_VIRTUAL_SM(EF_CUDA_SM90)"
	.elftype	@"ET_EXEC"


//--------------------- .nv.info                  --------------------------
	.section	.nv.info,"",@"SHT_CUDA_INFO"
	.align	4


	//----- nvinfo : EIATTR_REGCOUNT
	.align		4
        /*0000*/ 	.byte	0x04, 0x2f
        /*0002*/ 	.short	(.L_3 - .L_2)
	.align		4
.L_2:
        /*0004*/ 	.word	index@(triton_poi_fused__native_batch_norm_legit_no_training_clone_relu_35)
        /*0008*/ 	.word	0x00000014


	//----- nvinfo : EIATTR_MIN_STACK_SIZE
	.align		4
.L_3:
        /*000c*/ 	.byte	0x04, 0x12
        /*000e*/ 	.short	(.L_5 - .L_4)
	.align		4
.L_4:
        /*0010*/ 	.word	index@(triton_poi_fused__native_batch_norm_legit_no_training_clone_relu_35)
        /*0014*/ 	.word	0x00000000


	//----- nvinfo : EIATTR_FRAME_SIZE
	.align		4
.L_5:
        /*0018*/ 	.byte	0x04, 0x11
        /*001a*/ 	.short	(.L_7 - .L_6)
	.align		4
.L_6:
        /*001c*/ 	.word	index@(triton_poi_fused__native_batch_norm_legit_no_training_clone_relu_35)
        /*0020*/ 	.word	0x00000000


	//----- nvinfo : EIATTR_MIN_STACK_SIZE
	.align		4
.L_7:
        /*0024*/ 	.byte	0x04, 0x12
        /*0026*/ 	.short	(.L_9 - .L_8)
	.align		4
.L_8:
        /*0028*/ 	.word	index@(triton_poi_fused__native_batch_norm_legit_no_training_clone_relu_35)
        /*002c*/ 	.word	0x00000000
.L_9:


//--------------------- .nv.info.triton_poi_fused__native_batch_norm_legit_no_training_clone_relu_35 --------------------------
	.section	.nv.info.triton_poi_fused__native_batch_norm_legit_no_training_clone_relu_35,"",@"SHT_CUDA_INFO"
	.sectionflags	@""
	.align	4


	//----- nvinfo : EIATTR_CUDA_API_VERSION
	.align		4
        /*0000*/ 	.byte	0x04, 0x37
        /*0002*/ 	.short	(.L_11 - .L_10)
.L_10:
        /*0004*/ 	.word	0x0000007c


	//----- nvinfo : EIATTR_KPARAM_INFO
	.align		4
.L_11:
        /*0008*/ 	.byte	0x04, 0x17
        /*000a*/ 	.short	(.L_13 - .L_12)
.L_12:
        /*000c*/ 	.word	0x00000000
        /*0010*/ 	.short	0x0006
        /*0012*/ 	.short	0x0030
        /*0014*/ 	.byte	0x00, 0xf0, 0x11, 0x00


	//----- nvinfo : EIATTR_KPARAM_INFO
	.align		4
.L_13:
        /*0018*/ 	.byte	0x04, 0x17
        /*001a*/ 	.short	(.L_15 - .L_14)
.L_14:
        /*001c*/ 	.word	0x00000000
        /*0020*/ 	.short	0x0005
        /*0022*/ 	.short	0x0028
        /*0024*/ 	.byte	0x00, 0xf4, 0x21, 0x00


	//----- nvinfo : EIATTR_KPARAM_INFO
	.align		4
.L_15:
        /*0028*/ 	.byte	0x04, 0x17
        /*002a*/ 	.short	(.L_17 - .L_16)
.L_16:
        /*002c*/ 	.word	0x00000000
        /*0030*/ 	.short	0x0004
        /*0032*/ 	.short	0x0020
        /*0034*/ 	.byte	0x00, 0xf4, 0x21, 0x00


	//----- nvinfo : EIATTR_KPARAM_INFO
	.align		4
.L_17:
        /*0038*/ 	.byte	0x04, 0x17
        /*003a*/ 	.short	(.L_19 - .L_18)
.L_18:
        /*003c*/ 	.word	0x00000000
        /*0040*/ 	.short	0x0003
        /*0042*/ 	.short	0x0018
        /*0044*/ 	.byte	0x00, 0xf4, 0x21, 0x00


	//----- nvinfo : EIATTR_KPARAM_INFO
	.align		4
.L_19:
        /*0048*/ 	.byte	0x04, 0x17
        /*004a*/ 	.short	(.L_21 - .L_20)
.L_20:
        /*004c*/ 	.word	0x00000000
        /*0050*/ 	.short	0x0002
        /*0052*/ 	.short	0x0010
        /*0054*/ 	.byte	0x00, 0xf4, 0x21, 0x00


	//----- nvinfo : EIATTR_KPARAM_INFO
	.align		4
.L_21:
        /*0058*/ 	.byte	0x04, 0x17
        /*005a*/ 	.short	(.L_23 - .L_22)
.L_22:
        /*005c*/ 	.word	0x00000000
        /*0060*/ 	.short	0x0001
        /*0062*/ 	.short	0x0008
        /*0064*/ 	.byte	0x00, 0xf4, 0x21, 0x00


	//----- nvinfo : EIATTR_KPARAM_INFO
	.align		4
.L_23:
        /*0068*/ 	.byte	0x04, 0x17
        /*006a*/ 	.short	(.L_25 - .L_24)
.L_24:
        /*006c*/ 	.word	0x00000000
        /*0070*/ 	.short	0x0000
        /*0072*/ 	.short	0x0000
        /*0074*/ 	.byte	0x00, 0xf4, 0x21, 0x00


	//----- nvinfo : EIATTR_SPARSE_MMA_MASK
	.align		4
.L_25:
        /*0078*/ 	.byte	0x03, 0x50
        /*007a*/ 	.short	0x0000


	//----- nvinfo : EIATTR_MAXREG_COUNT
	.align		4
        /*007c*/ 	.byte	0x03, 0x1b
        /*007e*/ 	.short	0x00ff


	//----- nvinfo : EIATTR_EXIT_INSTR_OFFSETS
	.align		4
        /*0080*/ 	.byte	0x04, 0x1c
        /*0082*/ 	.short	(.L_27 - .L_26)


	//   ....[0]....
.L_26:
        /*0084*/ 	.word	0x00000380


	//   ....[1]....
        /*0088*/ 	.word	0x000003a0


	//----- nvinfo : EIATTR_REQNTID
	.align		4
.L_27:
        /*008c*/ 	.byte	0x04, 0x10
        /*008e*/ 	.short	(.L_29 - .L_28)
.L_28:
        /*0090*/ 	.word	0x00000080
        /*0094*/ 	.word	0x00000001
        /*0098*/ 	.word	0x00000001


	//----- nvinfo : EIATTR_CBANK_PARAM_SIZE
	.align		4
.L_29:
        /*009c*/ 	.byte	0x03, 0x19
        /*009e*/ 	.short	0x0034


	//----- nvinfo : EIATTR_PARAM_CBANK
	.align		4
        /*00a0*/ 	.byte	0x04, 0x0a
        /*00a2*/ 	.short	(.L_31 - .L_30)
	.align		4
.L_30:
        /*00a4*/ 	.word	index@(.nv.constant0.triton_poi_fused__native_batch_norm_legit_no_training_clone_relu_35)
        /*00a8*/ 	.short	0x0210
        /*00aa*/ 	.short	0x0034


	//----- nvinfo : EIATTR_SW_WAR
	.align		4
.L_31:
        /*00ac*/ 	.byte	0x04, 0x36
        /*00ae*/ 	.short	(.L_33 - .L_32)
.L_32:
        /*00b0*/ 	.word	0x00000008
.L_33:


//--------------------- .nv.callgraph             --------------------------
	.section	.nv.callgraph,"",@"SHT_CUDA_CALLGRAPH"
	.align	4
	.sectionentsize	8
	.align		4
        /*0000*/ 	.word	0x00000000
	.align		4
        /*0004*/ 	.word	0xffffffff
	.align		4
        /*0008*/ 	.word	0x00000000
	.align		4
        /*000c*/ 	.word	0xfffffffe
	.align		4
        /*0010*/ 	.word	0x00000000
	.align		4
        /*0014*/ 	.word	0xfffffffd
	.align		4
        /*0018*/ 	.word	0x00000000
	.align		4
        /*001c*/ 	.word	0xfffffffc


//--------------------- .nv.constant4             --------------------------
	.section	.nv.constant4,"a",@progbits
	.align	8
	.align		8
.nv.constant4:
        /*0000*/ 	.dword	_$_str
	.align		8
        /*0008*/ 	.dword	_$_str_$_2


//--------------------- .text.triton_poi_fused__native_batch_norm_legit_no_training_clone_relu_35 --------------------------
	.section	.text.triton_poi_fused__native_batch_norm_legit_no_training_clone_relu_35,"ax",@progbits
	.align	128
        .global         triton_poi_fused__native_batch_norm_legit_no_training_clone_relu_35
        .type           triton_poi_fused__native_batch_norm_legit_no_training_clone_relu_35,@function
        .size           triton_poi_fused__native_batch_norm_legit_no_training_clone_relu_35,(.L_x_1 - triton_poi_fused__native_batch_norm_legit_no_training_clone_relu_35)
        .other          triton_poi_fused__native_batch_norm_legit_no_training_clone_relu_35,@"STO_CUDA_ENTRY STV_DEFAULT"
triton_poi_fused__native_batch_norm_legit_no_training_clone_relu_35:
.text.triton_poi_fused__native_batch_norm_legit_no_training_clone_relu_35:
[----:B------:R-:W0:Y:S01]  /*0000*/  LDC R1, c[0x0][0x28] ;  /* 0x00000a00ff017b82 */ /* 0x000e220000000800 */
[----:B------:R-:W1:Y:S07]  /*0010*/  S2R R0, SR_TID.X ;  /* 0x0000000000007919 */ /* 0x000e6e0000002100 */
[----:B------:R-:W2:Y:S01]  /*0020*/  LDC.64 R12, c[0x0][0x220] ;  /* 0x00008800ff0c7b82 */ /* 0x000ea20000000a00 */
[----:B------:R-:W-:Y:S01]  /*0030*/  HFMA2.MMA R2, -RZ, RZ, 0, 0 ;  /* 0x00000000ff027435 */ /* 0x000fe200000001ff */
[----:B------:R-:W-:Y:S01]  /*0040*/  ULDC.64 UR4, c[0x0][0x208] ;  /* 0x0000820000047ab9 */ /* 0x000fe20000000a00 */
[----:B------:R-:W3:Y:S05]  /*0050*/  S2R R3, SR_CTAID.X ;  /* 0x0000000000037919 */ /* 0x000eea0000002500 */
[----:B------:R-:W4:Y:S08]  /*0060*/  LDC.64 R4, c[0x0][0x210] ;  /* 0x00008400ff047b82 */ /* 0x000f300000000a00 */
[----:B------:R-:W5:Y:S01]  /*0070*/  LDC.64 R10, c[0x0][0x228] ;  /* 0x00008a00ff0a7b82 */ /* 0x000f620000000a00 */
[----:B-1----:R-:W-:-:S04]  /*0080*/  LOP3.LUT R0, R0, 0x7f, RZ, 0xc0, !PT ;  /* 0x0000007f00007812 */ /* 0x002fc800078ec0ff */
[----:B---3--:R-:W-:-:S04]  /*0090*/  LEA R0, R3, R0, 0x7 ;  /* 0x0000000003007211 */ /* 0x008fc800078e38ff */
[C---:B------:R-:W-:Y:S01]  /*00a0*/  ISETP.GE.AND P0, PT, R0.reuse, 0x1600, PT ;  /* 0x000016000000780c */ /* 0x040fe20003f06270 */
[----:B------:R-:W-:-:S05]  /*00b0*/  IMAD.HI R6, R0, 0x2e8ba2e9, RZ ;  /* 0x2e8ba2e900067827 */ /* 0x000fca00078e02ff */
[----:B------:R-:W-:-:S04]  /*00c0*/  SHF.R.U32.HI R7, RZ, 0x1f, R6 ;  /* 0x0000001fff077819 */ /* 0x000fc80000011606 */
[----:B------:R-:W-:-:S05]  /*00d0*/  LEA.HI.SX32 R3, R6, R7, 0x1c ;  /* 0x0000000706037211 */ /* 0x000fca00078fe2ff */
[----:B------:R-:W-:-:S04]  /*00e0*/  IMAD R3, R3, -0x58, R0 ;  /* 0xffffffa803037824 */ /* 0x000fc800078e0200 */
[----:B--2---:R-:W-:-:S05]  /*00f0*/  IMAD.WIDE R12, R3, 0x4, R12 ;  /* 0x00000004030c7825 */ /* 0x004fca00078e020c */
[----:B------:R1:W2:Y:S01]  /*0100*/  @!P0 LDG.E.EL R2, desc[UR4][R12.64] ;  /* 0x000000040c028981 */ /* 0x0002a2000c2e1900 */
[CC--:B------:R-:W-:Y:S02]  /*0110*/  LEA.HI.SX32 R15, R6.reuse, R7.reuse, 0x1a ;  /* 0x00000007060f7211 */ /* 0x0c0fe400078fd2ff */
[----:B------:R-:W-:Y:S02]  /*0120*/  LEA.HI.SX32 R8, R6, R7, 0x18 ;  /* 0x0000000706087211 */ /* 0x000fe400078fc2ff */
[----:B------:R-:W3:Y:S01]  /*0130*/  LDC.64 R6, c[0x0][0x218] ;  /* 0x00008600ff067b82 */ /* 0x000ee20000000a00 */
[C---:B------:R-:W-:Y:S01]  /*0140*/  IMAD R9, R15.reuse, -0x160, R0 ;  /* 0xfffffea00f097824 */ /* 0x040fe200078e0200 */
[----:B------:R-:W-:-:S03]  /*0150*/  LEA.HI R14, R15, R15, RZ, 0x2 ;  /* 0x0000000f0f0e7211 */ /* 0x000fc600078f10ff */
[----:B------:R-:W-:Y:S01]  /*0160*/  IMAD R16, R8, 0x898, R9 ;  /* 0x0000089808107824 */ /* 0x000fe200078e0209 */
[----:B------:R-:W-:Y:S02]  /*0170*/  LOP3.LUT R14, R14, 0xfffffffc, RZ, 0xc0, !PT ;  /* 0xfffffffc0e0e7812 */ /* 0x000fe400078ec0ff */
[----:B------:R-:W5:Y:S02]  /*0180*/  LDC.64 R8, c[0x0][0x230] ;  /* 0x00008c00ff087b82 */ /* 0x000f640000000a00 */
[----:B------:R-:W-:Y:S02]  /*0190*/  IADD3 R14, R15, -R14, RZ ;  /* 0x8000000e0f0e7210 */ /* 0x000fe40007ffe0ff */
[----:B-1----:R-:W-:-:S05]  /*01a0*/  IADD3 R13, R16, 0x210, RZ ;  /* 0x00000210100d7810 */ /* 0x002fca0007ffe0ff */
[----:B------:R-:W-:-:S04]  /*01b0*/  IMAD R13, R14, 0x1b8, R13 ;  /* 0x000001b80e0d7824 */ /* 0x000fc800078e020d */
[----:B----4-:R-:W-:Y:S01]  /*01c0*/  IMAD.WIDE R4, R13, 0x4, R4 ;  /* 0x000000040d047825 */ /* 0x010fe200078e0204 */
[----:B------:R-:W-:-:S03]  /*01d0*/  CS2R R12, SRZ ;  /* 0x00000000000c7805 */ /* 0x000fc6000001ff00 */
[C---:B---3--:R-:W-:Y:S01]  /*01e0*/  IMAD.WIDE R6, R3.reuse, 0x4, R6 ;  /* 0x0000000403067825 */ /* 0x048fe200078e0206 */
[----:B------:R-:W-:Y:S02]  /*01f0*/  CS2R R14, SRZ ;  /* 0x00000000000e7805 */ /* 0x000fe4000001ff00 */
[----:B------:R1:W3:Y:S01]  /*0200*/  @!P0 LDG.E R12, desc[UR4][R4.64] ;  /* 0x00000004040c8981 */ /* 0x0002e2000c1e1900 */
[----:B-----5:R-:W-:-:S03]  /*0210*/  IMAD.WIDE R10, R3, 0x4, R10 ;  /* 0x00000004030a7825 */ /* 0x020fc600078e020a */
[----:B------:R-:W3:Y:S01]  /*0220*/  @!P0 LDG.E.EL R13, desc[UR4][R6.64] ;  /* 0x00000004060d8981 */ /* 0x000ee2000c2e1900 */
[----:B0-----:R-:W-:-:S03]  /*0230*/  IMAD.WIDE R8, R3, 0x4, R8 ;  /* 0x0000000403087825 */ /* 0x001fc600078e0208 */
[----:B------:R-:W4:Y:S04]  /*0240*/  @!P0 LDG.E.EL R14, desc[UR4][R10.64] ;  /* 0x000000040a0e8981 */ /* 0x000f28000c2e1900 */
[----:B------:R-:W4:Y:S01]  /*0250*/  @!P0 LDG.E.EL R15, desc[UR4][R8.64] ;  /* 0x00000004080f8981 */ /* 0x000f22000c2e1900 */
[----:B-1----:R-:W-:Y:S01]  /*0260*/  MOV R4, 0x3e800000 ;  /* 0x3e80000000047802 */ /* 0x002fe20000000f00 */
[----:B--2---:R-:W-:Y:S02]  /*0270*/  FADD R16, R2, 0.0010000000474974513054 ;  /* 0x3a83126f02107421 */ /* 0x004fe40000000000 */
[----:B------:R-:W0:Y:S02]  /*0280*/  LDC.64 R2, c[0x0][0x238] ;  /* 0x00008e00ff027b82 */ /* 0x000e240000000a00 */
[----:B------:R-:W1:Y:S02]  /*0290*/  MUFU.SQRT R17, R16 ;  /* 0x0000001000117308 */ /* 0x000e640000002000 */
[----:B-1----:R-:W-:-:S02]  /*02a0*/  FSETP.GT.AND P1, PT, R17, 8.50705917302346158658e+37, PT ;  /* 0x7e8000001100780b */ /* 0x002fc40003f24000 */
[----:B------:R-:W-:Y:S02]  /*02b0*/  FSETP.GEU.AND P2, PT, R17, 1.175494350822287508e-38, PT ;  /* 0x008000001100780b */ /* 0x000fe40003f4e000 */
[----:B------:R-:W-:Y:S01]  /*02c0*/  FSEL R4, R4, 1, P1 ;  /* 0x3f80000004047808 */ /* 0x000fe20000800000 */
[----:B0-----:R-:W-:-:S08]  /*02d0*/  IMAD.WIDE R2, R0, 0x4, R2 ;  /* 0x0000000400027825 */ /* 0x001fd000078e0202 */
[----:B------:R-:W-:Y:S02]  /*02e0*/  @P1 FMUL R17, R17, 0.25 ;  /* 0x3e80000011111820 */ /* 0x000fe40000400000 */
[----:B------:R-:W-:Y:S02]  /*02f0*/  @!P2 FMUL R4, R4, 16777216 ;  /* 0x4b8000000404a820 */ /* 0x000fe40000400000 */
[----:B------:R-:W-:Y:S01]  /*0300*/  @!P2 FMUL R17, R17, 16777216 ;  /* 0x4b8000001111a820 */ /* 0x000fe20000400000 */
[----:B---3--:R-:W-:-:S05]  /*0310*/  FADD R12, -R13, R12 ;  /* 0x0000000c0d0c7221 */ /* 0x008fca0000000100 */
[----:B------:R-:W0:Y:S02]  /*0320*/  MUFU.RCP R17, R17 ;  /* 0x0000001100117308 */ /* 0x000e240000001000 */
[----:B0-----:R-:W-:-:S04]  /*0330*/  FMUL R5, R17, R4 ;  /* 0x0000000411057220 */ /* 0x001fc80000400000 */
[----:B------:R-:W-:-:S04]  /*0340*/  FMUL R12, R12, R5 ;  /* 0x000000050c0c7220 */ /* 0x000fc80000400000 */
[----:B----4-:R-:W-:-:S05]  /*0350*/  FFMA R12, R12, R14, R15 ;  /* 0x0000000e0c0c7223 */ /* 0x010fca000000000f */
[----:B------:R-:W-:-:S04]  /*0360*/  FSETP.GEU.AND P1, PT, R12, RZ, PT ;  /* 0x000000ff0c00720b */ /* 0x000fc80003f2e000 */
[----:B------:R-:W-:Y:S01]  /*0370*/  FSEL R5, R12, RZ, P1 ;  /* 0x000000ff0c057208 */ /* 0x000fe20000800000 */
[----:B------:R-:W-:Y:S08]  /*0380*/  @P0 EXIT ;  /* 0x000000000000094d */ /* 0x000ff00003800000 */
[----:B------:R-:W-:Y:S01]  /*0390*/  STG.E desc[UR4][R2.64], R5 ;  /* 0x0000000502007986 */ /* 0x000fe2000c101904 */
[----:B------:R-:W-:Y:S05]  /*03a0*/  EXIT ;  /* 0x000000000000794d */ /* 0x000fea0003800000 */
.L_x_0:
[----:B------:R-:W-:-:S00]  /*03b0*/  BRA `(.L_x_0) ;  /* 0xfffffffc00fc7947 */ /* 0x000fc0000383ffff */
[----:B------:R-:W-:-:S00]  /*03c0*/  NOP ;  /* 0x0000000000007918 */ /* 0x000fc00000000000 */
        /* <DEDUP_REMOVED lines=11> */
.L_x_1:


//--------------------- .nv.global.init           --------------------------
	.section	.nv.global.init,"aw",@progbits
.nv.global.init:
	.type		_$_str,@object
	.size		_$_str,(_$_str_$_2 - _$_str)
_$_str:
        /*0000*/ 	.byte	0x5f, 0x5f, 0x43, 0x55, 0x44, 0x41, 0x5f, 0x46, 0x54, 0x5a, 0x00
	.type		_$_str_$_2,@object
	.size		_$_str_$_2,(.L_1 - _$_str_$_2)
_$_str_$_2:
        /*000b*/ 	.byte	0x5f, 0x5f, 0x43, 0x55, 0x44, 0x41, 0x5f, 0x50, 0x52, 0x45, 0x43, 0x5f, 0x53, 0x51, 0x52, 0x54
        /*001b*/ 	.byte	0x00
.L_1:


//--------------------- .nv.constant0.triton_poi_fused__native_batch_norm_legit_no_training_clone_relu_35 --------------------------
	.section	.nv.constant0.triton_poi_fused__native_batch_norm_legit_no_training_clone_relu_35,"a",@progbits
	.sectionflags	@""
	.align	4
.nv.constant0.triton_poi_fused__native_batch_norm_legit_no_training_clone_relu_35:
	.zero		580
